//
// Generated by NVIDIA NVVM Compiler
//
// Compiler Build ID: CL-36424714
// Cuda compilation tools, release 13.0, V13.0.88
// Based on NVVM 20.0.0
//

.version 9.0
.target sm_100
.address_size 64

	// .globl	_Z10vector_subPfS_S_i

.visible .entry _Z10vector_subPfS_S_i(
	.param .u64 .ptr .align 1 _Z10vector_subPfS_S_i_param_0,
	.param .u64 .ptr .align 1 _Z10vector_subPfS_S_i_param_1,
	.param .u64 .ptr .align 1 _Z10vector_subPfS_S_i_param_2,
	.param .u32 _Z10vector_subPfS_S_i_param_3
)
{
	.reg .pred 	%p<2>;
	.reg .b32 	%r<6>;
	.reg .b32 	%f<4>;
	.reg .b64 	%rd<11>;

	ld.param.u64 	%rd1, [_Z10vector_subPfS_S_i_param_0];
	ld.param.u64 	%rd2, [_Z10vector_subPfS_S_i_param_1];
	ld.param.u64 	%rd3, [_Z10vector_subPfS_S_i_param_2];
	ld.param.u32 	%r2, [_Z10vector_subPfS_S_i_param_3];
	mov.u32 	%r3, %ctaid.x;
	mov.u32 	%r4, %ntid.x;
	mov.u32 	%r5, %tid.x;
	mad.lo.s32 	%r1, %r3, %r4, %r5;
	setp.ge.s32 	%p1, %r1, %r2;
	@%p1 bra 	$L__BB0_2;
	cvta.to.global.u64 	%rd4, %rd2;
	cvta.to.global.u64 	%rd5, %rd3;
	cvta.to.global.u64 	%rd6, %rd1;
	mul.wide.s32 	%rd7, %r1, 4;
	add.s64 	%rd8, %rd4, %rd7;
	ld.global.f32 	%f1, [%rd8];
	add.s64 	%rd9, %rd5, %rd7;
	ld.global.f32 	%f2, [%rd9];
	sub.f32 	%f3, %f1, %f2;
	add.s64 	%rd10, %rd6, %rd7;
	st.global.f32 	[%rd10], %f3;
$L__BB0_2:
	ret;

}


// ===== COMPILED SASS (sm_100) =====

	.target	sm_100

	.elftype	@"ET_EXEC"


//--------------------- .note.nv.tkinfo           --------------------------
	.section	.note.nv.tkinfo,"",@"SHT_NOTE"
	.sectionflags	@"SHF_NOTE_NV_TKINFO"
	.tkinfo
        /*0018*/ 	.word	0x00000002
        /*0030*/ 	.string	""
        /*0030*/ 	.string	"ptxas"
        /*0030*/ 	.string	"Cuda compilation tools, release 13.0, V13.0.88"
        /*0030*/ 	.string	"Build cuda_13.0.r13.0/compiler.36424714_0"
        /*0030*/ 	.string	"-arch sm_100 -m 64 "



//--------------------- .note.nv.cuinfo           --------------------------
	.section	.note.nv.cuinfo,"",@"SHT_NOTE"
	.sectionflags	@"SHF_NOTE_NV_CUINFO"
        /*0018*/ 	.short	0x0002
        /*001a*/ 	.short	0x0064
        /*001c*/ 	.short	0x0082
	.zero		2


//--------------------- .nv.info                  --------------------------
	.section	.nv.info,"",@"SHT_CUDA_INFO"
	.align	4


	//----- nvinfo : EIATTR_REGCOUNT
	.align		4
        /*0000*/ 	.byte	0x04, 0x2f
        /*0002*/ 	.short	(.L_1 - .L_0)
	.align		4
.L_0:
        /*0004*/ 	.word	index@(_Z10vector_subPfS_S_i)
        /*0008*/ 	.word	0x0000000c


	//----- nvinfo : EIATTR_FRAME_SIZE
	.align		4
.L_1:
        /*000c*/ 	.byte	0x04, 0x11
        /*000e*/ 	.short	(.L_3 - .L_2)
	.align		4
.L_2:
        /*0010*/ 	.word	index@(_Z10vector_subPfS_S_i)
        /*0014*/ 	.word	0x00000000


	//----- nvinfo : EIATTR_MIN_STACK_SIZE
	.align		4
.L_3:
        /*0018*/ 	.byte	0x04, 0x12
        /*001a*/ 	.short	(.L_5 - .L_4)
	.align		4
.L_4:
        /*001c*/ 	.word	index@(_Z10vector_subPfS_S_i)
        /*0020*/ 	.word	0x00000000
.L_5:


//--------------------- .nv.compat                --------------------------
	.section	.nv.compat,"",@"SHT_CUDA_COMPAT_INFO"
	.align	4
        /*0000*/ 	.byte	0x02, 0x09, 0x00, 0x00, 0x02, 0x02, 0x01, 0x00, 0x02, 0x05, 0x05, 0x00, 0x03, 0x07, 0x01, 0x01
        /*0010*/ 	.byte	0x02, 0x03, 0x00, 0x00, 0x02, 0x06, 0x01, 0x00, 0x04, 0x0b, 0x08, 0x00, 0x09, 0x00, 0x00, 0x00
        /*0020*/ 	.byte	0x00, 0x00, 0x00, 0x00


//--------------------- .nv.info._Z10vector_subPfS_S_i --------------------------
	.section	.nv.info._Z10vector_subPfS_S_i,"",@"SHT_CUDA_INFO"
	.sectionflags	@""
	.align	4


	//----- nvinfo : EIATTR_CUDA_API_VERSION
	.align		4
        /*0000*/ 	.byte	0x04, 0x37
        /*0002*/ 	.short	(.L_7 - .L_6)
.L_6:
        /*0004*/ 	.word	0x00000082


	//----- nvinfo : EIATTR_KPARAM_INFO
	.align		4
.L_7:
        /*0008*/ 	.byte	0x04, 0x17
        /*000a*/ 	.short	(.L_9 - .L_8)
.L_8:
        /*000c*/ 	.word	0x00000000
        /*0010*/ 	.short	0x0003
        /*0012*/ 	.short	0x0018
        /*0014*/ 	.byte	0x00, 0xf0, 0x11, 0x00


	//----- nvinfo : EIATTR_KPARAM_INFO
	.align		4
.L_9:
        /*0018*/ 	.byte	0x04, 0x17
        /*001a*/ 	.short	(.L_11 - .L_10)
.L_10:
        /*001c*/ 	.word	0x00000000
        /*0020*/ 	.short	0x0002
        /*0022*/ 	.short	0x0010
        /*0024*/ 	.byte	0x00, 0xf5, 0x21, 0x00


	//----- nvinfo : EIATTR_KPARAM_INFO
	.align		4
.L_11:
        /*0028*/ 	.byte	0x04, 0x17
        /*002a*/ 	.short	(.L_13 - .L_12)
.L_12:
        /*002c*/ 	.word	0x00000000
        /*0030*/ 	.short	0x0001
        /*0032*/ 	.short	0x0008
        /*0034*/ 	.byte	0x00, 0xf5, 0x21, 0x00


	//----- nvinfo : EIATTR_KPARAM_INFO
	.align		4
.L_13:
        /*0038*/ 	.byte	0x04, 0x17
        /*003a*/ 	.short	(.L_15 - .L_14)
.L_14:
        /*003c*/ 	.word	0x00000000
        /*0040*/ 	.short	0x0000
        /*0042*/ 	.short	0x0000
        /*0044*/ 	.byte	0x00, 0xf5, 0x21, 0x00


	//----- nvinfo : EIATTR_SPARSE_MMA_MASK
	.align		4
.L_15:
        /*0048*/ 	.byte	0x03, 0x50
        /*004a*/ 	.short	0x0000


	//----- nvinfo : EIATTR_MAXREG_COUNT
	.align		4
        /*004c*/ 	.byte	0x03, 0x1b
        /*004e*/ 	.short	0x00ff


	//----- nvinfo : EIATTR_MERCURY_ISA_VERSION
	.align		4
        /*0050*/ 	.byte	0x03, 0x5f
        /*0052*/ 	.short	0x0101


	//----- nvinfo : EIATTR_VRC_CTA_INIT_COUNT
	.align		4
        /*0054*/ 	.byte	0x02, 0x4a
	.zero		1
	.zero		1


	//----- nvinfo : EIATTR_EXIT_INSTR_OFFSETS
	.align		4
        /*0058*/ 	.byte	0x04, 0x1c
        /*005a*/ 	.short	(.L_17 - .L_16)


	//   ....[0]....
.L_16:
        /*005c*/ 	.word	0x00000070


	//   ....[1]....
        /*0060*/ 	.word	0x00000130


	//----- nvinfo : EIATTR_CBANK_PARAM_SIZE
	.align		4
.L_17:
        /*0064*/ 	.byte	0x03, 0x19
        /*0066*/ 	.short	0x001c


	//----- nvinfo : EIATTR_PARAM_CBANK
	.align		4
        /*0068*/ 	.byte	0x04, 0x0a
        /*006a*/ 	.short	(.L_19 - .L_18)
	.align		4
.L_18:
        /*006c*/ 	.word	index@(.nv.constant0._Z10vector_subPfS_S_i)
        /*0070*/ 	.short	0x0380
        /*0072*/ 	.short	0x001c


	//----- nvinfo : EIATTR_SW_WAR
	.align		4
.L_19:
        /*0074*/ 	.byte	0x04, 0x36
        /*0076*/ 	.short	(.L_21 - .L_20)
.L_20:
        /*0078*/ 	.word	0x00000008
.L_21:


//--------------------- .nv.callgraph             --------------------------
	.section	.nv.callgraph,"",@"SHT_CUDA_CALLGRAPH"
	.align	4
	.sectionentsize	8
	.align		4
        /*0000*/ 	.word	0x00000000
	.align		4
        /*0004*/ 	.word	0xffffffff
	.align		4
        /*0008*/ 	.word	0x00000000
	.align		4
        /*000c*/ 	.word	0xfffffffe
	.align		4
        /*0010*/ 	.word	0x00000000
	.align		4
        /*0014*/ 	.word	0xfffffffd
	.align		4
        /*0018*/ 	.word	0x00000000
	.align		4
        /*001c*/ 	.word	0xfffffffc


//--------------------- .text._Z10vector_subPfS_S_i --------------------------
	.section	.text._Z10vector_subPfS_S_i,"ax",@progbits
	.align	128
        .global         _Z10vector_subPfS_S_i
        .type           _Z10vector_subPfS_S_i,@function
        .size           _Z10vector_subPfS_S_i,(.L_x_1 - _Z10vector_subPfS_S_i)
        .other          _Z10vector_subPfS_S_i,@"STO_CUDA_ENTRY STV_DEFAULT"
_Z10vector_subPfS_S_i:
.text._Z10vector_subPfS_S_i:
[----:B------:R-:W-:Y:S01]  /*0000*/  LDC R1, c[0x0][0x37c] ;  /* 0x0000df00ff017b82 */ /* 0x000fe20000000800 */
[----:B------:R-:W0:Y:S07]  /*0010*/  S2R R0, SR_TID.X ;  /* 0x0000000000007919 */ /* 0x000e2e0000002100 */
[----:B------:R-:W0:Y:S01]  /*0020*/  S2UR UR4, SR_CTAID.X ;  /* 0x00000000000479c3 */ /* 0x000e220000002500 */
[----:B------:R-:W1:Y:S07]  /*0030*/  LDCU UR5, c[0x0][0x398] ;  /* 0x00007300ff0577ac */ /* 0x000e6e0008000800 */
[----:B------:R-:W0:Y:S02]  /*0040*/  LDC R9, c[0x0][0x360] ;  /* 0x0000d800ff097b82 */ /* 0x000e240000000800 */
[----:B0-----:R-:W-:-:S05]  /*0050*/  IMAD R9, R9, UR4, R0 ;  /* 0x0000000409097c24 */ /* 0x001fca000f8e0200 */
[----:B-1----:R-:W-:-:S13]  /*0060*/  ISETP.GE.AND P0, PT, R9, UR5, PT ;  /* 0x0000000509007c0c */ /* 0x002fda000bf06270 */
[----:B------:R-:W-:Y:S05]  /*0070*/  @P0 EXIT ;  /* 0x000000000000094d */ /* 0x000fea0003800000 */
[----:B------:R-:W0:Y:S01]  /*0080*/  LDC.64 R2, c[0x0][0x388] ;  /* 0x0000e200ff027b82 */ /* 0x000e220000000a00 */
[----:B------:R-:W1:Y:S07]  /*0090*/  LDCU.64 UR4, c[0x0][0x358] ;  /* 0x00006b00ff0477ac */ /* 0x000e6e0008000a00 */
[----:B------:R-:W2:Y:S08]  /*00a0*/  LDC.64 R4, c[0x0][0x390] ;  /* 0x0000e400ff047b82 */ /* 0x000eb00000000a00 */
[----:B------:R-:W3:Y:S01]  /*00b0*/  LDC.64 R6, c[0x0][0x380] ;  /* 0x0000e000ff067b82 */ /* 0x000ee20000000a00 */
[----:B0-----:R-:W-:-:S06]  /*00c0*/  IMAD.WIDE R2, R9, 0x4, R2 ;  /* 0x0000000409027825 */ /* 0x001fcc00078e0202 */
[----:B-1----:R-:W4:Y:S01]  /*00d0*/  LDG.E R2, desc[UR4][R2.64] ;  /* 0x0000000402027981 */ /* 0x002f22000c1e1900 */
[----:B--2---:R-:W-:-:S06]  /*00e0*/  IMAD.WIDE R4, R9, 0x4, R4 ;  /* 0x0000000409047825 */ /* 0x004fcc00078e0204 */
[----:B------:R-:W4:Y:S01]  /*00f0*/  LDG.E R5, desc[UR4][R4.64] ;  /* 0x0000000404057981 */ /* 0x000f22000c1e1900 */
[----:B---3--:R-:W-:-:S04]  /*0100*/  IMAD.WIDE R6, R9, 0x4, R6 ;  /* 0x0000000409067825 */ /* 0x008fc800078e0206 */
[----:B----4-:R-:W-:-:S05]  /*0110*/  FADD R9, R2, -R5 ;  /* 0x8000000502097221 */ /* 0x010fca0000000000 */
[----:B------:R-:W-:Y:S01]  /*0120*/  STG.E desc[UR4][R6.64], R9 ;  /* 0x0000000906007986 */ /* 0x000fe2000c101904 */
[----:B------:R-:W-:Y:S05]  /*0130*/  EXIT ;  /* 0x000000000000794d */ /* 0x000fea0003800000 */
.L_x_0:
[----:B------:R-:W-:-:S00]  /*0140*/  BRA `(.L_x_0) ;  /* 0xfffffffc00fc7947 */ /* 0x000fc0000383ffff */
[----:B------:R-:W-:-:S00]  /*0150*/  NOP ;  /* 0x0000000000007918 */ /* 0x000fc00000000000 */
        /* <DEDUP_REMOVED lines=10> */
.L_x_1:


//--------------------- .nv.shared.reserved.0     --------------------------
	.section	.nv.shared.reserved.0,"aw",@nobits
	.weak		__nv_reservedSMEM_offset_0_alias
	.size		__nv_reservedSMEM_offset_0_alias, 0, 64
	.other		__nv_reservedSMEM_offset_0_alias,@"STO_CUDA_RESERVED_SHARED STV_DEFAULT"
__nv_reservedSMEM_offset_0_alias:
	.zero		0
	.zero		64


//--------------------- .nv.constant0._Z10vector_subPfS_S_i --------------------------
	.section	.nv.constant0._Z10vector_subPfS_S_i,"a",@progbits
	.sectionflags	@""
	.align	4
.nv.constant0._Z10vector_subPfS_S_i:
	.zero		924


//--------------------- SYMBOLS --------------------------

	.type		.nv.reservedSmem.offset0,@object
	.size		.nv.reservedSmem.offset0,0x4
